//
// Generated by NVIDIA NVVM Compiler
//
// Compiler Build ID: CL-36424714
// Cuda compilation tools, release 13.0, V13.0.88
// Based on NVVM 20.0.0
//

.version 9.0
.target sm_100
.address_size 64

	// .globl	_Z14copyTestKernelPfS_jjj

.visible .entry _Z14copyTestKernelPfS_jjj(
	.param .u64 .ptr .align 1 _Z14copyTestKernelPfS_jjj_param_0,
	.param .u64 .ptr .align 1 _Z14copyTestKernelPfS_jjj_param_1,
	.param .u32 _Z14copyTestKernelPfS_jjj_param_2,
	.param .u32 _Z14copyTestKernelPfS_jjj_param_3,
	.param .u32 _Z14copyTestKernelPfS_jjj_param_4
)
{
	.reg .pred 	%p<6>;
	.reg .b32 	%r<20>;
	.reg .b32 	%f<2>;
	.reg .b64 	%rd<8>;

	ld.param.u64 	%rd1, [_Z14copyTestKernelPfS_jjj_param_0];
	ld.param.u64 	%rd2, [_Z14copyTestKernelPfS_jjj_param_1];
	ld.param.u32 	%r4, [_Z14copyTestKernelPfS_jjj_param_2];
	ld.param.u32 	%r6, [_Z14copyTestKernelPfS_jjj_param_3];
	ld.param.u32 	%r7, [_Z14copyTestKernelPfS_jjj_param_4];
	mov.u32 	%r8, %tid.x;
	mov.u32 	%r9, %ntid.x;
	mov.u32 	%r10, %ctaid.x;
	mad.lo.s32 	%r1, %r9, %r10, %r8;
	mov.u32 	%r11, %tid.y;
	mov.u32 	%r12, %ntid.y;
	mov.u32 	%r13, %ctaid.y;
	mad.lo.s32 	%r14, %r12, %r13, %r11;
	mov.u32 	%r15, %tid.z;
	mov.u32 	%r16, %ntid.z;
	mov.u32 	%r17, %ctaid.z;
	mad.lo.s32 	%r3, %r16, %r17, %r15;
	setp.ge.u32 	%p1, %r1, %r4;
	setp.ge.u32 	%p2, %r14, %r6;
	or.pred  	%p3, %p1, %p2;
	setp.ge.u32 	%p4, %r3, %r7;
	or.pred  	%p5, %p3, %p4;
	@%p5 bra 	$L__BB0_2;
	cvta.to.global.u64 	%rd3, %rd1;
	cvta.to.global.u64 	%rd4, %rd2;
	mad.lo.s32 	%r18, %r6, %r3, %r14;
	mad.lo.s32 	%r19, %r18, %r4, %r1;
	mul.wide.u32 	%rd5, %r19, 4;
	add.s64 	%rd6, %rd3, %rd5;
	ld.global.f32 	%f1, [%rd6];
	add.s64 	%rd7, %rd4, %rd5;
	st.global.f32 	[%rd7], %f1;
$L__BB0_2:
	ret;

}


// ===== COMPILED SASS (sm_100) =====

	.target	sm_100

	.elftype	@"ET_EXEC"


//--------------------- .note.nv.tkinfo           --------------------------
	.section	.note.nv.tkinfo,"",@"SHT_NOTE"
	.sectionflags	@"SHF_NOTE_NV_TKINFO"
	.tkinfo
        /*0018*/ 	.word	0x00000002
        /*0030*/ 	.string	""
        /*0030*/ 	.string	"ptxas"
        /*0030*/ 	.string	"Cuda compilation tools, release 13.0, V13.0.88"
        /*0030*/ 	.string	"Build cuda_13.0.r13.0/compiler.36424714_0"
        /*0030*/ 	.string	"-arch sm_100 -m 64 "



//--------------------- .note.nv.cuinfo           --------------------------
	.section	.note.nv.cuinfo,"",@"SHT_NOTE"
	.sectionflags	@"SHF_NOTE_NV_CUINFO"
        /*0018*/ 	.short	0x0002
        /*001a*/ 	.short	0x0064
        /*001c*/ 	.short	0x0082
	.zero		2


//--------------------- .nv.info                  --------------------------
	.section	.nv.info,"",@"SHT_CUDA_INFO"
	.align	4


	//----- nvinfo : EIATTR_REGCOUNT
	.align		4
        /*0000*/ 	.byte	0x04, 0x2f
        /*0002*/ 	.short	(.L_1 - .L_0)
	.align		4
.L_0:
        /*0004*/ 	.word	index@(_Z14copyTestKernelPfS_jjj)
        /*0008*/ 	.word	0x0000000a


	//----- nvinfo : EIATTR_FRAME_SIZE
	.align		4
.L_1:
        /*000c*/ 	.byte	0x04, 0x11
        /*000e*/ 	.short	(.L_3 - .L_2)
	.align		4
.L_2:
        /*0010*/ 	.word	index@(_Z14copyTestKernelPfS_jjj)
        /*0014*/ 	.word	0x00000000


	//----- nvinfo : EIATTR_MIN_STACK_SIZE
	.align		4
.L_3:
        /*0018*/ 	.byte	0x04, 0x12
        /*001a*/ 	.short	(.L_5 - .L_4)
	.align		4
.L_4:
        /*001c*/ 	.word	index@(_Z14copyTestKernelPfS_jjj)
        /*0020*/ 	.word	0x00000000
.L_5:


//--------------------- .nv.compat                --------------------------
	.section	.nv.compat,"",@"SHT_CUDA_COMPAT_INFO"
	.align	4
        /*0000*/ 	.byte	0x02, 0x09, 0x00, 0x00, 0x02, 0x02, 0x01, 0x00, 0x02, 0x05, 0x05, 0x00, 0x03, 0x07, 0x01, 0x01
        /*0010*/ 	.byte	0x02, 0x03, 0x00, 0x00, 0x02, 0x06, 0x01, 0x00, 0x04, 0x0b, 0x08, 0x00, 0x09, 0x00, 0x00, 0x00
        /*0020*/ 	.byte	0x00, 0x00, 0x00, 0x00


//--------------------- .nv.info._Z14copyTestKernelPfS_jjj --------------------------
	.section	.nv.info._Z14copyTestKernelPfS_jjj,"",@"SHT_CUDA_INFO"
	.sectionflags	@""
	.align	4


	//----- nvinfo : EIATTR_CUDA_API_VERSION
	.align		4
        /*0000*/ 	.byte	0x04, 0x37
        /*0002*/ 	.short	(.L_7 - .L_6)
.L_6:
        /*0004*/ 	.word	0x00000082


	//----- nvinfo : EIATTR_KPARAM_INFO
	.align		4
.L_7:
        /*0008*/ 	.byte	0x04, 0x17
        /*000a*/ 	.short	(.L_9 - .L_8)
.L_8:
        /*000c*/ 	.word	0x00000000
        /*0010*/ 	.short	0x0004
        /*0012*/ 	.short	0x0018
        /*0014*/ 	.byte	0x00, 0xf0, 0x11, 0x00


	//----- nvinfo : EIATTR_KPARAM_INFO
	.align		4
.L_9:
        /*0018*/ 	.byte	0x04, 0x17
        /*001a*/ 	.short	(.L_11 - .L_10)
.L_10:
        /*001c*/ 	.word	0x00000000
        /*0020*/ 	.short	0x0003
        /*0022*/ 	.short	0x0014
        /*0024*/ 	.byte	0x00, 0xf0, 0x11, 0x00


	//----- nvinfo : EIATTR_KPARAM_INFO
	.align		4
.L_11:
        /*0028*/ 	.byte	0x04, 0x17
        /*002a*/ 	.short	(.L_13 - .L_12)
.L_12:
        /*002c*/ 	.word	0x00000000
        /*0030*/ 	.short	0x0002
        /*0032*/ 	.short	0x0010
        /*0034*/ 	.byte	0x00, 0xf0, 0x11, 0x00


	//----- nvinfo : EIATTR_KPARAM_INFO
	.align		4
.L_13:
        /*0038*/ 	.byte	0x04, 0x17
        /*003a*/ 	.short	(.L_15 - .L_14)
.L_14:
        /*003c*/ 	.word	0x00000000
        /*0040*/ 	.short	0x0001
        /*0042*/ 	.short	0x0008
        /*0044*/ 	.byte	0x00, 0xf5, 0x21, 0x00


	//----- nvinfo : EIATTR_KPARAM_INFO
	.align		4
.L_15:
        /*0048*/ 	.byte	0x04, 0x17
        /*004a*/ 	.short	(.L_17 - .L_16)
.L_16:
        /*004c*/ 	.word	0x00000000
        /*0050*/ 	.short	0x0000
        /*0052*/ 	.short	0x0000
        /*0054*/ 	.byte	0x00, 0xf5, 0x21, 0x00


	//----- nvinfo : EIATTR_SPARSE_MMA_MASK
	.align		4
.L_17:
        /*0058*/ 	.byte	0x03, 0x50
        /*005a*/ 	.short	0x0000


	//----- nvinfo : EIATTR_MAXREG_COUNT
	.align		4
        /*005c*/ 	.byte	0x03, 0x1b
        /*005e*/ 	.short	0x00ff


	//----- nvinfo : EIATTR_MERCURY_ISA_VERSION
	.align		4
        /*0060*/ 	.byte	0x03, 0x5f
        /*0062*/ 	.short	0x0101


	//----- nvinfo : EIATTR_VRC_CTA_INIT_COUNT
	.align		4
        /*0064*/ 	.byte	0x02, 0x4a
	.zero		1
	.zero		1


	//----- nvinfo : EIATTR_EXIT_INSTR_OFFSETS
	.align		4
        /*0068*/ 	.byte	0x04, 0x1c
        /*006a*/ 	.short	(.L_19 - .L_18)


	//   ....[0]....
.L_18:
        /*006c*/ 	.word	0x00000120


	//   ....[1]....
        /*0070*/ 	.word	0x000001c0


	//----- nvinfo : EIATTR_CBANK_PARAM_SIZE
	.align		4
.L_19:
        /*0074*/ 	.byte	0x03, 0x19
        /*0076*/ 	.short	0x001c


	//----- nvinfo : EIATTR_PARAM_CBANK
	.align		4
        /*0078*/ 	.byte	0x04, 0x0a
        /*007a*/ 	.short	(.L_21 - .L_20)
	.align		4
.L_20:
        /*007c*/ 	.word	index@(.nv.constant0._Z14copyTestKernelPfS_jjj)
        /*0080*/ 	.short	0x0380
        /*0082*/ 	.short	0x001c


	//----- nvinfo : EIATTR_SW_WAR
	.align		4
.L_21:
        /*0084*/ 	.byte	0x04, 0x36
        /*0086*/ 	.short	(.L_23 - .L_22)
.L_22:
        /*0088*/ 	.word	0x00000008
.L_23:


//--------------------- .nv.callgraph             --------------------------
	.section	.nv.callgraph,"",@"SHT_CUDA_CALLGRAPH"
	.align	4
	.sectionentsize	8
	.align		4
        /*0000*/ 	.word	0x00000000
	.align		4
        /*0004*/ 	.word	0xffffffff
	.align		4
        /*0008*/ 	.word	0x00000000
	.align		4
        /*000c*/ 	.word	0xfffffffe
	.align		4
        /*0010*/ 	.word	0x00000000
	.align		4
        /*0014*/ 	.word	0xfffffffd
	.align		4
        /*0018*/ 	.word	0x00000000
	.align		4
        /*001c*/ 	.word	0xfffffffc


//--------------------- .text._Z14copyTestKernelPfS_jjj --------------------------
	.section	.text._Z14copyTestKernelPfS_jjj,"ax",@progbits
	.align	128
        .global         _Z14copyTestKernelPfS_jjj
        .type           _Z14copyTestKernelPfS_jjj,@function
        .size           _Z14copyTestKernelPfS_jjj,(.L_x_1 - _Z14copyTestKernelPfS_jjj)
        .other          _Z14copyTestKernelPfS_jjj,@"STO_CUDA_ENTRY STV_DEFAULT"
_Z14copyTestKernelPfS_jjj:
.text._Z14copyTestKernelPfS_jjj:
[----:B------:R-:W-:Y:S01]  /*0000*/  LDC R1, c[0x0][0x37c] ;  /* 0x0000df00ff017b82 */ /* 0x000fe20000000800 */
[----:B------:R-:W0:Y:S01]  /*0010*/  S2R R4, SR_TID.Y ;  /* 0x0000000000047919 */ /* 0x000e220000002200 */
[----:B------:R-:W1:Y:S01]  /*0020*/  LDCU UR4, c[0x0][0x360] ;  /* 0x00006c00ff0477ac */ /* 0x000e620008000800 */
[----:B------:R-:W0:Y:S01]  /*0030*/  S2R R5, SR_CTAID.Y ;  /* 0x0000000000057919 */ /* 0x000e220000002600 */
[----:B------:R-:W0:Y:S01]  /*0040*/  LDCU UR5, c[0x0][0x364] ;  /* 0x00006c80ff0577ac */ /* 0x000e220008000800 */
[----:B------:R-:W1:Y:S01]  /*0050*/  S2R R0, SR_TID.X ;  /* 0x0000000000007919 */ /* 0x000e620000002100 */
[----:B------:R-:W2:Y:S01]  /*0060*/  LDCU.64 UR8, c[0x0][0x390] ;  /* 0x00007200ff0877ac */ /* 0x000ea20008000a00 */
[----:B------:R-:W1:Y:S01]  /*0070*/  S2R R3, SR_CTAID.X ;  /* 0x0000000000037919 */ /* 0x000e620000002500 */
[----:B------:R-:W3:Y:S01]  /*0080*/  LDCU UR6, c[0x0][0x368] ;  /* 0x00006d00ff0677ac */ /* 0x000ee20008000800 */
[----:B------:R-:W3:Y:S01]  /*0090*/  S2R R2, SR_TID.Z ;  /* 0x0000000000027919 */ /* 0x000ee20000002300 */
[----:B------:R-:W4:Y:S01]  /*00a0*/  LDCU UR7, c[0x0][0x398] ;  /* 0x00007300ff0777ac */ /* 0x000f220008000800 */
[----:B------:R-:W3:Y:S01]  /*00b0*/  S2R R7, SR_CTAID.Z ;  /* 0x0000000000077919 */ /* 0x000ee20000002700 */
[----:B0-----:R-:W-:-:S05]  /*00c0*/  IMAD R4, R5, UR5, R4 ;  /* 0x0000000505047c24 */ /* 0x001fca000f8e0204 */
[----:B--2---:R-:W-:Y:S01]  /*00d0*/  ISETP.GE.U32.AND P0, PT, R4, UR9, PT ;  /* 0x0000000904007c0c */ /* 0x004fe2000bf06070 */
[----:B-1----:R-:W-:-:S05]  /*00e0*/  IMAD R0, R3, UR4, R0 ;  /* 0x0000000403007c24 */ /* 0x002fca000f8e0200 */
[----:B------:R-:W-:Y:S01]  /*00f0*/  ISETP.GE.U32.OR P0, PT, R0, UR8, P0 ;  /* 0x0000000800007c0c */ /* 0x000fe20008706470 */
[----:B---3--:R-:W-:-:S05]  /*0100*/  IMAD R5, R7, UR6, R2 ;  /* 0x0000000607057c24 */ /* 0x008fca000f8e0202 */
[----:B----4-:R-:W-:-:S13]  /*0110*/  ISETP.GE.U32.OR P0, PT, R5, UR7, P0 ;  /* 0x0000000705007c0c */ /* 0x010fda0008706470 */
[----:B------:R-:W-:Y:S05]  /*0120*/  @P0 EXIT ;  /* 0x000000000000094d */ /* 0x000fea0003800000 */
[----:B------:R-:W0:Y:S01]  /*0130*/  LDC.64 R2, c[0x0][0x380] ;  /* 0x0000e000ff027b82 */ /* 0x000e220000000a00 */
[----:B------:R-:W1:Y:S01]  /*0140*/  LDCU.64 UR4, c[0x0][0x358] ;  /* 0x00006b00ff0477ac */ /* 0x000e620008000a00 */
[----:B------:R-:W-:-:S04]  /*0150*/  IMAD R5, R5, UR9, R4 ;  /* 0x0000000905057c24 */ /* 0x000fc8000f8e0204 */
[----:B------:R-:W-:Y:S02]  /*0160*/  IMAD R7, R5, UR8, R0 ;  /* 0x0000000805077c24 */ /* 0x000fe4000f8e0200 */
[----:B------:R-:W2:Y:S02]  /*0170*/  LDC.64 R4, c[0x0][0x388] ;  /* 0x0000e200ff047b82 */ /* 0x000ea40000000a00 */
[----:B0-----:R-:W-:-:S06]  /*0180*/  IMAD.WIDE.U32 R2, R7, 0x4, R2 ;  /* 0x0000000407027825 */ /* 0x001fcc00078e0002 */
[----:B-1----:R-:W3:Y:S01]  /*0190*/  LDG.E R3, desc[UR4][R2.64] ;  /* 0x0000000402037981 */ /* 0x002ee2000c1e1900 */
[----:B--2---:R-:W-:-:S05]  /*01a0*/  IMAD.WIDE.U32 R4, R7, 0x4, R4 ;  /* 0x0000000407047825 */ /* 0x004fca00078e0004 */
[----:B---3--:R-:W-:Y:S01]  /*01b0*/  STG.E desc[UR4][R4.64], R3 ;  /* 0x0000000304007986 */ /* 0x008fe2000c101904 */
[----:B------:R-:W-:Y:S05]  /*01c0*/  EXIT ;  /* 0x000000000000794d */ /* 0x000fea0003800000 */
.L_x_0:
[----:B------:R-:W-:-:S00]  /*01d0*/  BRA `(.L_x_0) ;  /* 0xfffffffc00fc7947 */ /* 0x000fc0000383ffff */
[----:B------:R-:W-:-:S00]  /*01e0*/  NOP ;  /* 0x0000000000007918 */ /* 0x000fc00000000000 */
        /* <DEDUP_REMOVED lines=9> */
.L_x_1:


//--------------------- .nv.shared.reserved.0     --------------------------
	.section	.nv.shared.reserved.0,"aw",@nobits
	.weak		__nv_reservedSMEM_offset_0_alias
	.size		__nv_reservedSMEM_offset_0_alias, 0, 64
	.other		__nv_reservedSMEM_offset_0_alias,@"STO_CUDA_RESERVED_SHARED STV_DEFAULT"
__nv_reservedSMEM_offset_0_alias:
	.zero		0
	.zero		64


//--------------------- .nv.constant0._Z14copyTestKernelPfS_jjj --------------------------
	.section	.nv.constant0._Z14copyTestKernelPfS_jjj,"a",@progbits
	.sectionflags	@""
	.align	4
.nv.constant0._Z14copyTestKernelPfS_jjj:
	.zero		924


//--------------------- SYMBOLS --------------------------

	.type		.nv.reservedSmem.offset0,@object
	.size		.nv.reservedSmem.offset0,0x4
